//
// Generated by NVIDIA NVVM Compiler
//
// Compiler Build ID: CL-36424714
// Cuda compilation tools, release 13.0, V13.0.88
// Based on NVVM 20.0.0
//

.version 9.0
.target sm_100
.address_size 64

	// .globl	mmkernel
// _ZZ8mmkernelE2cb has been demoted

.visible .entry mmkernel(
	.param .u64 .ptr .align 1 mmkernel_param_0,
	.param .u64 .ptr .align 1 mmkernel_param_1,
	.param .u64 .ptr .align 1 mmkernel_param_2,
	.param .u32 mmkernel_param_3,
	.param .u32 mmkernel_param_4,
	.param .u32 mmkernel_param_5,
	.param .u32 mmkernel_param_6,
	.param .u32 mmkernel_param_7,
	.param .u32 mmkernel_param_8
)
{
	.reg .pred 	%p<11>;
	.reg .b32 	%r<72>;
	.reg .b32 	%f<122>;
	.reg .b64 	%rd<55>;
	// demoted variable
	.shared .align 4 .b8 _ZZ8mmkernelE2cb[2048];
	ld.param.u64 	%rd5, [mmkernel_param_1];
	ld.param.u64 	%rd4, [mmkernel_param_2];
	ld.param.u32 	%r26, [mmkernel_param_3];
	ld.param.u32 	%r27, [mmkernel_param_4];
	ld.param.u32 	%r28, [mmkernel_param_5];
	ld.param.u32 	%r29, [mmkernel_param_8];
	cvta.to.global.u64 	%rd1, %rd5;
	mov.u32 	%r1, %tid.x;
	mov.u32 	%r2, %ntid.x;
	mov.u32 	%r30, %ctaid.x;
	mul.lo.s32 	%r31, %r2, %r30;
	shl.b32 	%r32, %r31, 1;
	add.s32 	%r3, %r32, %r1;
	mov.u32 	%r4, %ctaid.y;
	setp.lt.s32 	%p1, %r29, 1;
	mov.f32 	%f118, 0f00000000;
	mov.f32 	%f119, %f118;
	@%p1 bra 	$L__BB0_14;
	mad.lo.s32 	%r5, %r28, %r4, %r1;
	shl.b32 	%r34, %r1, 2;
	mov.u32 	%r35, _ZZ8mmkernelE2cb;
	add.s32 	%r6, %r35, %r34;
	and.b32  	%r7, %r2, 7;
	shl.b32 	%r8, %r27, 3;
	cvta.to.global.u64 	%rd2, %rd4;
	mov.f32 	%f119, 0f00000000;
	mov.b32 	%r64, 0;
	mul.wide.s32 	%rd42, %r27, 4;
	mov.f32 	%f118, %f119;
$L__BB0_2:
	mov.u32 	%r9, %r64;
	setp.lt.u32 	%p2, %r2, 8;
	add.s32 	%r36, %r5, %r9;
	mul.wide.s32 	%rd6, %r36, 4;
	add.s64 	%rd7, %rd2, %rd6;
	ld.global.f32 	%f32, [%rd7];
	st.shared.f32 	[%r6], %f32;
	bar.sync 	0;
	add.s32 	%r64, %r9, %r2;
	mov.u32 	%r69, %r9;
	@%p2 bra 	$L__BB0_5;
	and.b32  	%r38, %r2, -8;
	neg.s32 	%r67, %r38;
	mad.lo.s32 	%r66, %r27, %r9, %r3;
	mov.u32 	%r39, _ZZ8mmkernelE2cb;
	add.s32 	%r65, %r39, 16;
	mov.u32 	%r69, %r9;
$L__BB0_4:
	.pragma "nounroll";
	mul.wide.s32 	%rd8, %r66, 4;
	add.s64 	%rd9, %rd1, %rd8;
	ld.global.f32 	%f33, [%rd9];
	ld.shared.f32 	%f34, [%r65+-16];
	fma.rn.f32 	%f35, %f33, %f34, %f118;
	shl.b32 	%r40, %r2, 2;
	cvt.u64.u32 	%rd10, %r40;
	add.s64 	%rd11, %rd9, %rd10;
	ld.global.f32 	%f36, [%rd11];
	fma.rn.f32 	%f37, %f36, %f34, %f119;
	mul.wide.s32 	%rd12, %r27, 4;
	add.s64 	%rd13, %rd9, %rd12;
	ld.global.f32 	%f38, [%rd13];
	ld.shared.f32 	%f39, [%r65+-12];
	fma.rn.f32 	%f40, %f38, %f39, %f35;
	add.s64 	%rd14, %rd13, %rd10;
	ld.global.f32 	%f41, [%rd14];
	fma.rn.f32 	%f42, %f41, %f39, %f37;
	add.s64 	%rd15, %rd13, %rd12;
	ld.global.f32 	%f43, [%rd15];
	ld.shared.f32 	%f44, [%r65+-8];
	fma.rn.f32 	%f45, %f43, %f44, %f40;
	add.s64 	%rd16, %rd15, %rd10;
	ld.global.f32 	%f46, [%rd16];
	fma.rn.f32 	%f47, %f46, %f44, %f42;
	add.s64 	%rd17, %rd15, %rd12;
	ld.global.f32 	%f48, [%rd17];
	ld.shared.f32 	%f49, [%r65+-4];
	fma.rn.f32 	%f50, %f48, %f49, %f45;
	add.s64 	%rd18, %rd17, %rd10;
	ld.global.f32 	%f51, [%rd18];
	fma.rn.f32 	%f52, %f51, %f49, %f47;
	add.s64 	%rd19, %rd17, %rd12;
	ld.global.f32 	%f53, [%rd19];
	ld.shared.f32 	%f54, [%r65];
	fma.rn.f32 	%f55, %f53, %f54, %f50;
	add.s64 	%rd20, %rd19, %rd10;
	ld.global.f32 	%f56, [%rd20];
	fma.rn.f32 	%f57, %f56, %f54, %f52;
	add.s64 	%rd21, %rd19, %rd12;
	ld.global.f32 	%f58, [%rd21];
	ld.shared.f32 	%f59, [%r65+4];
	fma.rn.f32 	%f60, %f58, %f59, %f55;
	add.s64 	%rd22, %rd21, %rd10;
	ld.global.f32 	%f61, [%rd22];
	fma.rn.f32 	%f62, %f61, %f59, %f57;
	add.s64 	%rd23, %rd21, %rd12;
	ld.global.f32 	%f63, [%rd23];
	ld.shared.f32 	%f64, [%r65+8];
	fma.rn.f32 	%f65, %f63, %f64, %f60;
	add.s64 	%rd24, %rd23, %rd10;
	ld.global.f32 	%f66, [%rd24];
	fma.rn.f32 	%f67, %f66, %f64, %f62;
	add.s64 	%rd25, %rd23, %rd12;
	ld.global.f32 	%f68, [%rd25];
	ld.shared.f32 	%f69, [%r65+12];
	fma.rn.f32 	%f118, %f68, %f69, %f65;
	add.s64 	%rd26, %rd25, %rd10;
	ld.global.f32 	%f70, [%rd26];
	fma.rn.f32 	%f119, %f70, %f69, %f67;
	add.s32 	%r69, %r69, 8;
	add.s32 	%r67, %r67, 8;
	add.s32 	%r66, %r66, %r8;
	add.s32 	%r65, %r65, 32;
	setp.ne.s32 	%p3, %r67, 0;
	@%p3 bra 	$L__BB0_4;
$L__BB0_5:
	setp.eq.s32 	%p4, %r7, 0;
	@%p4 bra 	$L__BB0_13;
	add.s32 	%r41, %r7, -1;
	setp.lt.u32 	%p5, %r41, 3;
	@%p5 bra 	$L__BB0_8;
	mad.lo.s32 	%r42, %r69, %r27, %r3;
	mul.wide.s32 	%rd27, %r42, 4;
	add.s64 	%rd28, %rd1, %rd27;
	ld.global.f32 	%f72, [%rd28];
	sub.s32 	%r43, %r69, %r9;
	shl.b32 	%r44, %r43, 2;
	mov.u32 	%r45, _ZZ8mmkernelE2cb;
	add.s32 	%r46, %r45, %r44;
	ld.shared.f32 	%f73, [%r46];
	fma.rn.f32 	%f74, %f72, %f73, %f118;
	shl.b32 	%r47, %r2, 2;
	cvt.u64.u32 	%rd29, %r47;
	add.s64 	%rd30, %rd28, %rd29;
	ld.global.f32 	%f75, [%rd30];
	fma.rn.f32 	%f76, %f75, %f73, %f119;
	add.s64 	%rd32, %rd28, %rd42;
	ld.global.f32 	%f77, [%rd32];
	ld.shared.f32 	%f78, [%r46+4];
	fma.rn.f32 	%f79, %f77, %f78, %f74;
	add.s64 	%rd33, %rd32, %rd29;
	ld.global.f32 	%f80, [%rd33];
	fma.rn.f32 	%f81, %f80, %f78, %f76;
	add.s64 	%rd34, %rd32, %rd42;
	ld.global.f32 	%f82, [%rd34];
	ld.shared.f32 	%f83, [%r46+8];
	fma.rn.f32 	%f84, %f82, %f83, %f79;
	add.s64 	%rd35, %rd34, %rd29;
	ld.global.f32 	%f85, [%rd35];
	fma.rn.f32 	%f86, %f85, %f83, %f81;
	add.s64 	%rd36, %rd34, %rd42;
	ld.global.f32 	%f87, [%rd36];
	ld.shared.f32 	%f88, [%r46+12];
	fma.rn.f32 	%f118, %f87, %f88, %f84;
	add.s64 	%rd37, %rd36, %rd29;
	ld.global.f32 	%f89, [%rd37];
	fma.rn.f32 	%f119, %f89, %f88, %f86;
	add.s32 	%r69, %r69, 4;
$L__BB0_8:
	and.b32  	%r48, %r2, 3;
	setp.eq.s32 	%p6, %r48, 0;
	@%p6 bra 	$L__BB0_13;
	setp.eq.s32 	%p7, %r48, 1;
	@%p7 bra 	$L__BB0_11;
	mad.lo.s32 	%r49, %r69, %r27, %r3;
	mul.wide.s32 	%rd38, %r49, 4;
	add.s64 	%rd39, %rd1, %rd38;
	ld.global.f32 	%f91, [%rd39];
	sub.s32 	%r50, %r69, %r9;
	shl.b32 	%r51, %r50, 2;
	mov.u32 	%r52, _ZZ8mmkernelE2cb;
	add.s32 	%r53, %r52, %r51;
	ld.shared.f32 	%f92, [%r53];
	fma.rn.f32 	%f93, %f91, %f92, %f118;
	shl.b32 	%r54, %r2, 2;
	cvt.u64.u32 	%rd40, %r54;
	add.s64 	%rd41, %rd39, %rd40;
	ld.global.f32 	%f94, [%rd41];
	fma.rn.f32 	%f95, %f94, %f92, %f119;
	add.s64 	%rd43, %rd39, %rd42;
	ld.global.f32 	%f96, [%rd43];
	ld.shared.f32 	%f97, [%r53+4];
	fma.rn.f32 	%f118, %f96, %f97, %f93;
	add.s64 	%rd44, %rd43, %rd40;
	ld.global.f32 	%f98, [%rd44];
	fma.rn.f32 	%f119, %f98, %f97, %f95;
	add.s32 	%r69, %r69, 2;
$L__BB0_11:
	and.b32  	%r55, %r2, 1;
	setp.eq.b32 	%p8, %r55, 1;
	not.pred 	%p9, %p8;
	@%p9 bra 	$L__BB0_13;
	mad.lo.s32 	%r56, %r69, %r27, %r3;
	mul.wide.s32 	%rd45, %r56, 4;
	add.s64 	%rd46, %rd1, %rd45;
	ld.global.f32 	%f99, [%rd46];
	sub.s32 	%r57, %r69, %r9;
	shl.b32 	%r58, %r57, 2;
	mov.u32 	%r59, _ZZ8mmkernelE2cb;
	add.s32 	%r60, %r59, %r58;
	ld.shared.f32 	%f100, [%r60];
	fma.rn.f32 	%f118, %f99, %f100, %f118;
	shl.b32 	%r61, %r2, 2;
	cvt.u64.u32 	%rd47, %r61;
	add.s64 	%rd48, %rd46, %rd47;
	ld.global.f32 	%f101, [%rd48];
	fma.rn.f32 	%f119, %f101, %f100, %f119;
$L__BB0_13:
	bar.sync 	0;
	setp.lt.s32 	%p10, %r64, %r29;
	@%p10 bra 	$L__BB0_2;
$L__BB0_14:
	ld.param.u64 	%rd54, [mmkernel_param_0];
	cvta.to.global.u64 	%rd49, %rd54;
	mad.lo.s32 	%r62, %r26, %r4, %r3;
	mul.wide.s32 	%rd50, %r62, 4;
	add.s64 	%rd51, %rd49, %rd50;
	st.global.f32 	[%rd51], %f118;
	shl.b32 	%r63, %r2, 2;
	cvt.u64.u32 	%rd52, %r63;
	add.s64 	%rd53, %rd51, %rd52;
	st.global.f32 	[%rd53], %f119;
	ret;

}


// ===== COMPILED SASS (sm_100) =====

	.target	sm_100

	.elftype	@"ET_EXEC"


//--------------------- .note.nv.tkinfo           --------------------------
	.section	.note.nv.tkinfo,"",@"SHT_NOTE"
	.sectionflags	@"SHF_NOTE_NV_TKINFO"
	.tkinfo
        /*0018*/ 	.word	0x00000002
        /*0030*/ 	.string	""
        /*0030*/ 	.string	"ptxas"
        /*0030*/ 	.string	"Cuda compilation tools, release 13.0, V13.0.88"
        /*0030*/ 	.string	"Build cuda_13.0.r13.0/compiler.36424714_0"
        /*0030*/ 	.string	"-arch sm_100 -m 64 "



//--------------------- .note.nv.cuinfo           --------------------------
	.section	.note.nv.cuinfo,"",@"SHT_NOTE"
	.sectionflags	@"SHF_NOTE_NV_CUINFO"
        /*0018*/ 	.short	0x0002
        /*001a*/ 	.short	0x0064
        /*001c*/ 	.short	0x0082
	.zero		2


//--------------------- .nv.info                  --------------------------
	.section	.nv.info,"",@"SHT_CUDA_INFO"
	.align	4


	//----- nvinfo : EIATTR_REGCOUNT
	.align		4
        /*0000*/ 	.byte	0x04, 0x2f
        /*0002*/ 	.short	(.L_1 - .L_0)
	.align		4
.L_0:
        /*0004*/ 	.word	index@(mmkernel)
        /*0008*/ 	.word	0x00000020


	//----- nvinfo : EIATTR_FRAME_SIZE
	.align		4
.L_1:
        /*000c*/ 	.byte	0x04, 0x11
        /*000e*/ 	.short	(.L_3 - .L_2)
	.align		4
.L_2:
        /*0010*/ 	.word	index@(mmkernel)
        /*0014*/ 	.word	0x00000000


	//----- nvinfo : EIATTR_MIN_STACK_SIZE
	.align		4
.L_3:
        /*0018*/ 	.byte	0x04, 0x12
        /*001a*/ 	.short	(.L_5 - .L_4)
	.align		4
.L_4:
        /*001c*/ 	.word	index@(mmkernel)
        /*0020*/ 	.word	0x00000000
.L_5:


//--------------------- .nv.compat                --------------------------
	.section	.nv.compat,"",@"SHT_CUDA_COMPAT_INFO"
	.align	4
        /*0000*/ 	.byte	0x02, 0x09, 0x00, 0x00, 0x02, 0x02, 0x01, 0x00, 0x02, 0x05, 0x05, 0x00, 0x03, 0x07, 0x01, 0x01
        /*0010*/ 	.byte	0x02, 0x03, 0x00, 0x00, 0x02, 0x06, 0x01, 0x00, 0x04, 0x0b, 0x08, 0x00, 0x09, 0x00, 0x00, 0x00
        /*0020*/ 	.byte	0x00, 0x00, 0x00, 0x00


//--------------------- .nv.info.mmkernel         --------------------------
	.section	.nv.info.mmkernel,"",@"SHT_CUDA_INFO"
	.sectionflags	@""
	.align	4


	//----- nvinfo : EIATTR_CUDA_API_VERSION
	.align		4
        /*0000*/ 	.byte	0x04, 0x37
        /*0002*/ 	.short	(.L_7 - .L_6)
.L_6:
        /*0004*/ 	.word	0x00000082


	//----- nvinfo : EIATTR_KPARAM_INFO
	.align		4
.L_7:
        /*0008*/ 	.byte	0x04, 0x17
        /*000a*/ 	.short	(.L_9 - .L_8)
.L_8:
        /*000c*/ 	.word	0x00000000
        /*0010*/ 	.short	0x0008
        /*0012*/ 	.short	0x002c
        /*0014*/ 	.byte	0x00, 0xf0, 0x11, 0x00


	//----- nvinfo : EIATTR_KPARAM_INFO
	.align		4
.L_9:
        /*0018*/ 	.byte	0x04, 0x17
        /*001a*/ 	.short	(.L_11 - .L_10)
.L_10:
        /*001c*/ 	.word	0x00000000
        /*0020*/ 	.short	0x0007
        /*0022*/ 	.short	0x0028
        /*0024*/ 	.byte	0x00, 0xf0, 0x11, 0x00


	//----- nvinfo : EIATTR_KPARAM_INFO
	.align		4
.L_11:
        /*0028*/ 	.byte	0x04, 0x17
        /*002a*/ 	.short	(.L_13 - .L_12)
.L_12:
        /*002c*/ 	.word	0x00000000
        /*0030*/ 	.short	0x0006
        /*0032*/ 	.short	0x0024
        /*0034*/ 	.byte	0x00, 0xf0, 0x11, 0x00


	//----- nvinfo : EIATTR_KPARAM_INFO
	.align		4
.L_13:
        /*0038*/ 	.byte	0x04, 0x17
        /*003a*/ 	.short	(.L_15 - .L_14)
.L_14:
        /*003c*/ 	.word	0x00000000
        /*0040*/ 	.short	0x0005
        /*0042*/ 	.short	0x0020
        /*0044*/ 	.byte	0x00, 0xf0, 0x11, 0x00


	//----- nvinfo : EIATTR_KPARAM_INFO
	.align		4
.L_15:
        /*0048*/ 	.byte	0x04, 0x17
        /*004a*/ 	.short	(.L_17 - .L_16)
.L_16:
        /*004c*/ 	.word	0x00000000
        /*0050*/ 	.short	0x0004
        /*0052*/ 	.short	0x001c
        /*0054*/ 	.byte	0x00, 0xf0, 0x11, 0x00


	//----- nvinfo : EIATTR_KPARAM_INFO
	.align		4
.L_17:
        /*0058*/ 	.byte	0x04, 0x17
        /*005a*/ 	.short	(.L_19 - .L_18)
.L_18:
        /*005c*/ 	.word	0x00000000
        /*0060*/ 	.short	0x0003
        /*0062*/ 	.short	0x0018
        /*0064*/ 	.byte	0x00, 0xf0, 0x11, 0x00


	//----- nvinfo : EIATTR_KPARAM_INFO
	.align		4
.L_19:
        /*0068*/ 	.byte	0x04, 0x17
        /*006a*/ 	.short	(.L_21 - .L_20)
.L_20:
        /*006c*/ 	.word	0x00000000
        /*0070*/ 	.short	0x0002
        /*0072*/ 	.short	0x0010
        /*0074*/ 	.byte	0x00, 0xf5, 0x21, 0x00


	//----- nvinfo : EIATTR_KPARAM_INFO
	.align		4
.L_21:
        /*0078*/ 	.byte	0x04, 0x17
        /*007a*/ 	.short	(.L_23 - .L_22)
.L_22:
        /*007c*/ 	.word	0x00000000
        /*0080*/ 	.short	0x0001
        /*0082*/ 	.short	0x0008
        /*0084*/ 	.byte	0x00, 0xf5, 0x21, 0x00


	//----- nvinfo : EIATTR_KPARAM_INFO
	.align		4
.L_23:
        /*0088*/ 	.byte	0x04, 0x17
        /*008a*/ 	.short	(.L_25 - .L_24)
.L_24:
        /*008c*/ 	.word	0x00000000
        /*0090*/ 	.short	0x0000
        /*0092*/ 	.short	0x0000
        /*0094*/ 	.byte	0x00, 0xf5, 0x21, 0x00


	//----- nvinfo : EIATTR_SPARSE_MMA_MASK
	.align		4
.L_25:
        /*0098*/ 	.byte	0x03, 0x50
        /*009a*/ 	.short	0x0000


	//----- nvinfo : EIATTR_MAXREG_COUNT
	.align		4
        /*009c*/ 	.byte	0x03, 0x1b
        /*009e*/ 	.short	0x00ff


	//----- nvinfo : EIATTR_NUM_BARRIERS
	.align		4
        /*00a0*/ 	.byte	0x02, 0x4c
        /*00a2*/ 	.byte	0x01
	.zero		1


	//----- nvinfo : EIATTR_MERCURY_ISA_VERSION
	.align		4
        /*00a4*/ 	.byte	0x03, 0x5f
        /*00a6*/ 	.short	0x0101


	//----- nvinfo : EIATTR_VRC_CTA_INIT_COUNT
	.align		4
        /*00a8*/ 	.byte	0x02, 0x4a
	.zero		1
	.zero		1


	//----- nvinfo : EIATTR_EXIT_INSTR_OFFSETS
	.align		4
        /*00ac*/ 	.byte	0x04, 0x1c
        /*00ae*/ 	.short	(.L_27 - .L_26)


	//   ....[0]....
.L_26:
        /*00b0*/ 	.word	0x00000d90


	//----- nvinfo : EIATTR_CBANK_PARAM_SIZE
	.align		4
.L_27:
        /*00b4*/ 	.byte	0x03, 0x19
        /*00b6*/ 	.short	0x0030


	//----- nvinfo : EIATTR_PARAM_CBANK
	.align		4
        /*00b8*/ 	.byte	0x04, 0x0a
        /*00ba*/ 	.short	(.L_29 - .L_28)
	.align		4
.L_28:
        /*00bc*/ 	.word	index@(.nv.constant0.mmkernel)
        /*00c0*/ 	.short	0x0380
        /*00c2*/ 	.short	0x0030


	//----- nvinfo : EIATTR_SW_WAR
	.align		4
.L_29:
        /*00c4*/ 	.byte	0x04, 0x36
        /*00c6*/ 	.short	(.L_31 - .L_30)
.L_30:
        /*00c8*/ 	.word	0x00000008
.L_31:


//--------------------- .nv.callgraph             --------------------------
	.section	.nv.callgraph,"",@"SHT_CUDA_CALLGRAPH"
	.align	4
	.sectionentsize	8
	.align		4
        /*0000*/ 	.word	0x00000000
	.align		4
        /*0004*/ 	.word	0xffffffff
	.align		4
        /*0008*/ 	.word	0x00000000
	.align		4
        /*000c*/ 	.word	0xfffffffe
	.align		4
        /*0010*/ 	.word	0x00000000
	.align		4
        /*0014*/ 	.word	0xfffffffd
	.align		4
        /*0018*/ 	.word	0x00000000
	.align		4
        /*001c*/ 	.word	0xfffffffc


//--------------------- .text.mmkernel            --------------------------
	.section	.text.mmkernel,"ax",@progbits
	.align	128
        .global         mmkernel
        .type           mmkernel,@function
        .size           mmkernel,(.L_x_8 - mmkernel)
        .other          mmkernel,@"STO_CUDA_ENTRY STV_DEFAULT"
mmkernel:
.text.mmkernel:
[----:B------:R-:W-:Y:S01]  /*0000*/  LDC R1, c[0x0][0x37c] ;  /* 0x0000df00ff017b82 */ /* 0x000fe20000000800 */
[----:B------:R-:W0:Y:S01]  /*0010*/  S2R R3, SR_TID.X ;  /* 0x0000000000037919 */ /* 0x000e220000002100 */
[----:B------:R-:W1:Y:S06]  /*0020*/  LDCU UR5, c[0x0][0x3ac] ;  /* 0x00007580ff0577ac */ /* 0x000e6c0008000800 */
[----:B------:R-:W2:Y:S01]  /*0030*/  S2UR UR4, SR_CTAID.X ;  /* 0x00000000000479c3 */ /* 0x000ea20000002500 */
[----:B------:R-:W-:Y:S01]  /*0040*/  HFMA2 R14, -RZ, RZ, 0, 0 ;  /* 0x00000000ff0e7431 */ /* 0x000fe200000001ff */
[----:B------:R-:W-:Y:S01]  /*0050*/  MOV R23, RZ ;  /* 0x000000ff00177202 */ /* 0x000fe20000000f00 */
[----:B------:R-:W3:Y:S05]  /*0060*/  LDCU.64 UR6, c[0x0][0x358] ;  /* 0x00006b00ff0677ac */ /* 0x000eea0008000a00 */
[----:B------:R-:W2:Y:S08]  /*0070*/  LDC R0, c[0x0][0x360] ;  /* 0x0000d800ff007b82 */ /* 0x000eb00000000800 */
[----:B------:R-:W4:Y:S01]  /*0080*/  S2UR UR8, SR_CTAID.Y ;  /* 0x00000000000879c3 */ /* 0x000f220000002600 */
[----:B-1----:R-:W-:Y:S01]  /*0090*/  UISETP.GE.AND UP0, UPT, UR5, 0x1, UPT ;  /* 0x000000010500788c */ /* 0x002fe2000bf06270 */
[----:B--2---:R-:W-:-:S04]  /*00a0*/  IMAD R4, R0, UR4, RZ ;  /* 0x0000000400047c24 */ /* 0x004fc8000f8e02ff */
[----:B0-----:R-:W-:-:S04]  /*00b0*/  IMAD R4, R4, 0x2, R3 ;  /* 0x0000000204047824 */ /* 0x001fc800078e0203 */
[----:B---34-:R-:W-:Y:S05]  /*00c0*/  BRA.U !UP0, `(.L_x_0) ;  /* 0x0000000d08107547 */ /* 0x018fea000b800000 */
[----:B------:R-:W0:Y:S01]  /*00d0*/  S2UR UR5, SR_CgaCtaId ;  /* 0x00000000000579c3 */ /* 0x000e220000008800 */
[----:B------:R-:W-:Y:S01]  /*00e0*/  UMOV UR4, 0x400 ;  /* 0x0000040000047882 */ /* 0x000fe20000000000 */
[----:B------:R-:W-:Y:S01]  /*00f0*/  LOP3.LUT R5, R0, 0x7, RZ, 0xc0, !PT ;  /* 0x0000000700057812 */ /* 0x000fe200078ec0ff */
[----:B------:R-:W-:Y:S01]  /*0100*/  IMAD.MOV.U32 R14, RZ, RZ, RZ ;  /* 0x000000ffff0e7224 */ /* 0x000fe200078e00ff */
[----:B------:R-:W-:Y:S02]  /*0110*/  MOV R23, RZ ;  /* 0x000000ff00177202 */ /* 0x000fe40000000f00 */
[----:B------:R-:W-:Y:S02]  /*0120*/  MOV R7, RZ ;  /* 0x000000ff00077202 */ /* 0x000fe40000000f00 */
[----:B------:R-:W1:Y:S01]  /*0130*/  LDC R6, c[0x0][0x3a0] ;  /* 0x0000e800ff067b82 */ /* 0x000e620000000800 */
[----:B0-----:R-:W-:-:S06]  /*0140*/  ULEA UR4, UR5, UR4, 0x18 ;  /* 0x0000000405047291 */ /* 0x001fcc000f8ec0ff */
[----:B------:R-:W-:Y:S01]  /*0150*/  LEA R16, R3, UR4, 0x2 ;  /* 0x0000000403107c11 */ /* 0x000fe2000f8e10ff */
[----:B-1----:R-:W-:-:S07]  /*0160*/  IMAD R6, R6, UR8, R3 ;  /* 0x0000000806067c24 */ /* 0x002fce000f8e0203 */
.L_x_6:
[----:B0-----:R-:W0:Y:S01]  /*0170*/  LDC.64 R8, c[0x0][0x390] ;  /* 0x0000e400ff087b82 */ /* 0x001e220000000a00 */
[----:B------:R-:W-:Y:S01]  /*0180*/  IADD3 R3, PT, PT, R6, R7, RZ ;  /* 0x0000000706037210 */ /* 0x000fe20007ffe0ff */
[----:B------:R-:W1:Y:S04]  /*0190*/  LDCU UR4, c[0x0][0x3ac] ;  /* 0x00007580ff0477ac */ /* 0x000e680008000800 */
[----:B0-----:R-:W-:-:S06]  /*01a0*/  IMAD.WIDE R8, R3, 0x4, R8 ;  /* 0x0000000403087825 */ /* 0x001fcc00078e0208 */
[----:B------:R-:W2:Y:S01]  /*01b0*/  LDG.E R9, desc[UR6][R8.64] ;  /* 0x0000000608097981 */ /* 0x000ea2000c1e1900 */
[C---:B------:R-:W-:Y:S02]  /*01c0*/  ISETP.GE.U32.AND P2, PT, R0.reuse, 0x8, PT ;  /* 0x000000080000780c */ /* 0x040fe40003f46070 */
[----:B------:R-:W-:Y:S01]  /*01d0*/  MOV R18, R7 ;  /* 0x0000000700127202 */ /* 0x000fe20000000f00 */
[----:B------:R-:W-:Y:S01]  /*01e0*/  IMAD.IADD R7, R0, 0x1, R7 ;  /* 0x0000000100077824 */ /* 0x000fe200078e0207 */
[----:B------:R-:W-:Y:S02]  /*01f0*/  ISETP.NE.AND P1, PT, R5, RZ, PT ;  /* 0x000000ff0500720c */ /* 0x000fe40003f25270 */
[----:B------:R-:W-:Y:S02]  /*0200*/  MOV R3, R18 ;  /* 0x0000001200037202 */ /* 0x000fe40000000f00 */
[----:B-1----:R-:W-:Y:S01]  /*0210*/  ISETP.GE.AND P0, PT, R7, UR4, PT ;  /* 0x0000000407007c0c */ /* 0x002fe2000bf06270 */
[----:B--2---:R0:W-:Y:S01]  /*0220*/  STS [R16], R9 ;  /* 0x0000000910007388 */ /* 0x0041e20000000800 */
[----:B------:R-:W-:Y:S06]  /*0230*/  BAR.SYNC.DEFER_BLOCKING 0x0 ;  /* 0x0000000000007b1d */ /* 0x000fec0000010000 */
[----:B------:R-:W-:Y:S05]  /*0240*/  @!P2 BRA `(.L_x_1) ;  /* 0x00000004002ca947 */ /* 0x000fea0003800000 */
[----:B------:R-:W1:Y:S01]  /*0250*/  S2UR UR5, SR_CgaCtaId ;  /* 0x00000000000579c3 */ /* 0x000e620000008800 */
[C---:B------:R-:W-:Y:S01]  /*0260*/  LOP3.LUT R2, R0.reuse, 0xfffffff8, RZ, 0xc0, !PT ;  /* 0xfffffff800027812 */ /* 0x040fe200078ec0ff */
[----:B------:R-:W-:Y:S01]  /*0270*/  UMOV UR4, 0x400 ;  /* 0x0000040000047882 */ /* 0x000fe20000000000 */
[----:B------:R-:W-:Y:S01]  /*0280*/  MOV R3, R18 ;  /* 0x0000001200037202 */ /* 0x000fe20000000f00 */
[----:B------:R-:W-:Y:S01]  /*0290*/  IMAD.SHL.U32 R25, R0, 0x4, RZ ;  /* 0x0000000400197824 */ /* 0x000fe200078e00ff */
[----:B------:R-:W-:-:S03]  /*02a0*/  IADD3 R2, PT, PT, -R2, RZ, RZ ;  /* 0x000000ff02027210 */ /* 0x000fc60007ffe1ff */
[----:B------:R-:W2:Y:S01]  /*02b0*/  LDC R19, c[0x0][0x39c] ;  /* 0x0000e700ff137b82 */ /* 0x000ea20000000800 */
[----:B-1----:R-:W-:-:S04]  /*02c0*/  ULEA UR4, UR5, UR4, 0x18 ;  /* 0x0000000405047291 */ /* 0x002fc8000f8ec0ff */
[----:B------:R-:W-:Y:S01]  /*02d0*/  UIADD3 UR4, UPT, UPT, UR4, 0x10, URZ ;  /* 0x0000001004047890 */ /* 0x000fe2000fffe0ff */
[----:B--2---:R-:W-:-:S11]  /*02e0*/  IMAD R17, R18, R19, R4 ;  /* 0x0000001312117224 */ /* 0x004fd600078e0204 */
.L_x_2:
[----:B------:R-:W1:Y:S01]  /*02f0*/  LDC.64 R20, c[0x0][0x388] ;  /* 0x0000e200ff147b82 */ /* 0x000e620000000a00 */
[----:B0-----:R-:W0:Y:S01]  /*0300*/  LDS.128 R8, [UR4+-0x10] ;  /* 0xfffff004ff087984 */ /* 0x001e220008000c00 */
[----:B-1----:R-:W-:-:S03]  /*0310*/  IMAD.WIDE R20, R17, 0x4, R20 ;  /* 0x0000000411147825 */ /* 0x002fc600078e0214 */
[----:B------:R-:W-:Y:S02]  /*0320*/  IADD3 R26, P2, PT, R20, R25, RZ ;  /* 0x00000019141a7210 */ /* 0x000fe40007f5e0ff */
[----:B------:R-:W0:Y:S01]  /*0330*/  LDG.E R22, desc[UR6][R20.64] ;  /* 0x0000000614167981 */ /* 0x000e22000c1e1900 */
[----:B------:R-:W-:Y:S01]  /*0340*/  IMAD.WIDE R12, R19, 0x4, R20 ;  /* 0x00000004130c7825 */ /* 0x000fe200078e0214 */
[----:B------:R-:W-:-:S04]  /*0350*/  IADD3.X R27, PT, PT, RZ, R21, RZ, P2, !PT ;  /* 0x00000015ff1b7210 */ /* 0x000fc800017fe4ff */
[----:B------:R1:W2:Y:S04]  /*0360*/  LDG.E R15, desc[UR6][R12.64] ;  /* 0x000000060c0f7981 */ /* 0x0002a8000c1e1900 */
[----:B------:R-:W3:Y:S01]  /*0370*/  LDG.E R26, desc[UR6][R26.64] ;  /* 0x000000061a1a7981 */ /* 0x000ee2000c1e1900 */
[----:B------:R-:W-:-:S04]  /*0380*/  IADD3 R28, P2, PT, R25, R12, RZ ;  /* 0x0000000c191c7210 */ /* 0x000fc80007f5e0ff */
[----:B------:R-:W-:Y:S01]  /*0390*/  IADD3.X R29, PT, PT, RZ, R13, RZ, P2, !PT ;  /* 0x0000000dff1d7210 */ /* 0x000fe200017fe4ff */
[----:B-1----:R-:W-:-:S04]  /*03a0*/  IMAD.WIDE R12, R19, 0x4, R12 ;  /* 0x00000004130c7825 */ /* 0x002fc800078e020c */
[----:B------:R-:W4:Y:S04]  /*03b0*/  LDG.E R24, desc[UR6][R28.64] ;  /* 0x000000061c187981 */ /* 0x000f28000c1e1900 */
[----:B------:R1:W5:Y:S01]  /*03c0*/  LDG.E R29, desc[UR6][R12.64] ;  /* 0x000000060c1d7981 */ /* 0x000362000c1e1900 */
[----:B------:R-:W-:-:S05]  /*03d0*/  IADD3 R20, P2, PT, R25, R12, RZ ;  /* 0x0000000c19147210 */ /* 0x000fca0007f5e0ff */
[--C-:B------:R-:W-:Y:S02]  /*03e0*/  IMAD.X R21, RZ, RZ, R13.reuse, P2 ;  /* 0x000000ffff157224 */ /* 0x100fe400010e060d */
[----:B-1----:R-:W-:-:S03]  /*03f0*/  IMAD.WIDE R12, R19, 0x4, R12 ;  /* 0x00000004130c7825 */ /* 0x002fc600078e020c */
[----:B------:R1:W4:Y:S02]  /*0400*/  LDG.E R27, desc[UR6][R20.64] ;  /* 0x00000006141b7981 */ /* 0x000324000c1e1900 */
[----:B-1----:R-:W-:-:S04]  /*0410*/  IMAD.WIDE R20, R19, 0x4, R12 ;  /* 0x0000000413147825 */ /* 0x002fc800078e020c */
[----:B0-----:R-:W-:Y:S01]  /*0420*/  FFMA R14, R22, R8, R14 ;  /* 0x00000008160e7223 */ /* 0x001fe2000000000e */
[----:B------:R-:W-:Y:S01]  /*0430*/  IADD3 R22, P2, PT, R25, R12, RZ ;  /* 0x0000000c19167210 */ /* 0x000fe20007f5e0ff */
[----:B---3--:R-:W-:-:S03]  /*0440*/  FFMA R26, R8, R26, R23 ;  /* 0x0000001a081a7223 */ /* 0x008fc60000000017 */
[----:B------:R-:W-:Y:S01]  /*0450*/  IADD3.X R23, PT, PT, RZ, R13, RZ, P2, !PT ;  /* 0x0000000dff177210 */ /* 0x000fe200017fe4ff */
[----:B------:R2:W3:Y:S04]  /*0460*/  LDG.E R8, desc[UR6][R12.64] ;  /* 0x000000060c087981 */ /* 0x0004e8000c1e1900 */
[----:B------:R-:W3:Y:S01]  /*0470*/  LDG.E R22, desc[UR6][R22.64] ;  /* 0x0000000616167981 */ /* 0x000ee2000c1e1900 */
[----:B--2---:R-:W-:Y:S01]  /*0480*/  FFMA R12, R15, R9, R14 ;  /* 0x000000090f0c7223 */ /* 0x004fe2000000000e */
[----:B------:R-:W-:Y:S02]  /*0490*/  IADD3 R14, P2, PT, R25, R20, RZ ;  /* 0x00000014190e7210 */ /* 0x000fe40007f5e0ff */
[----:B------:R-:W2:Y:S02]  /*04a0*/  LDG.E R23, desc[UR6][R20.64] ;  /* 0x0000000614177981 */ /* 0x000ea4000c1e1900 */
[----:B------:R-:W-:-:S05]  /*04b0*/  IADD3.X R15, PT, PT, RZ, R21, RZ, P2, !PT ;  /* 0x00000015ff0f7210 */ /* 0x000fca00017fe4ff */
[----:B------:R0:W2:Y:S01]  /*04c0*/  LDG.E R28, desc[UR6][R14.64] ;  /* 0x000000060e1c7981 */ /* 0x0000a2000c1e1900 */
[----:B-----5:R-:W-:-:S03]  /*04d0*/  FFMA R29, R29, R10, R12 ;  /* 0x0000000a1d1d7223 */ /* 0x020fc6000000000c */
[----:B0-----:R-:W2:Y:S01]  /*04e0*/  LDS.128 R12, [UR4] ;  /* 0x00000004ff0c7984 */ /* 0x001ea20008000c00 */
[----:B----4-:R-:W-:-:S04]  /*04f0*/  FFMA R24, R24, R9, R26 ;  /* 0x0000000918187223 */ /* 0x010fc8000000001a */
[----:B------:R-:W-:Y:S01]  /*0500*/  FFMA R9, R27, R10, R24 ;  /* 0x0000000a1b097223 */ /* 0x000fe20000000018 */
[----:B------:R-:W-:-:S04]  /*0510*/  IMAD.WIDE R26, R19, 0x4, R20 ;  /* 0x00000004131a7825 */ /* 0x000fc800078e0214 */
[-C--:B---3--:R-:W-:Y:S01]  /*0520*/  FFMA R24, R8, R11.reuse, R29 ;  /* 0x0000000b08187223 */ /* 0x088fe2000000001d */
[----:B------:R-:W-:Y:S01]  /*0530*/  IADD3 R8, P2, PT, R25, R26, RZ ;  /* 0x0000001a19087210 */ /* 0x000fe20007f5e0ff */
[----:B------:R-:W-:Y:S01]  /*0540*/  FFMA R9, R22, R11, R9 ;  /* 0x0000000b16097223 */ /* 0x000fe20000000009 */
[----:B------:R-:W-:-:S04]  /*0550*/  IMAD.WIDE R10, R19, 0x4, R26 ;  /* 0x00000004130a7825 */ /* 0x000fc800078e021a */
[----:B--2---:R-:W-:Y:S02]  /*0560*/  FFMA R22, R23, R12, R24 ;  /* 0x0000000c17167223 */ /* 0x004fe40000000018 */
[----:B------:R-:W2:Y:S01]  /*0570*/  LDG.E R23, desc[UR6][R10.64] ;  /* 0x000000060a177981 */ /* 0x000ea2000c1e1900 */
[----:B------:R-:W-:Y:S01]  /*0580*/  FFMA R12, R12, R28, R9 ;  /* 0x0000001c0c0c7223 */ /* 0x000fe20000000009 */
[----:B------:R-:W-:Y:S01]  /*0590*/  IADD3.X R9, PT, PT, RZ, R27, RZ, P2, !PT ;  /* 0x0000001bff097210 */ /* 0x000fe200017fe4ff */
[----:B------:R-:W-:Y:S01]  /*05a0*/  IMAD.WIDE R28, R19, 0x4, R10 ;  /* 0x00000004131c7825 */ /* 0x000fe200078e020a */
[C---:B------:R-:W-:Y:S01]  /*05b0*/  IADD3 R20, P2, PT, R25.reuse, R10, RZ ;  /* 0x0000000a19147210 */ /* 0x040fe20007f5e0ff */
[----:B------:R-:W3:Y:S04]  /*05c0*/  LDG.E R27, desc[UR6][R26.64] ;  /* 0x000000061a1b7981 */ /* 0x000ee8000c1e1900 */
[----:B------:R-:W-:Y:S01]  /*05d0*/  IMAD.X R21, RZ, RZ, R11, P2 ;  /* 0x000000ffff157224 */ /* 0x000fe200010e060b */
[----:B------:R0:W4:Y:S05]  /*05e0*/  LDG.E R24, desc[UR6][R8.64] ;  /* 0x0000000608187981 */ /* 0x00012a000c1e1900 */
[----:B------:R-:W5:Y:S01]  /*05f0*/  LDG.E R21, desc[UR6][R20.64] ;  /* 0x0000000614157981 */ /* 0x000f62000c1e1900 */
[----:B0-----:R-:W-:-:S04]  /*0600*/  IADD3 R8, P2, PT, R25, R28, RZ ;  /* 0x0000001c19087210 */ /* 0x001fc80007f5e0ff */
[----:B------:R-:W-:Y:S02]  /*0610*/  IADD3.X R9, PT, PT, RZ, R29, RZ, P2, !PT ;  /* 0x0000001dff097210 */ /* 0x000fe400017fe4ff */
[----:B------:R-:W5:Y:S04]  /*0620*/  LDG.E R29, desc[UR6][R28.64] ;  /* 0x000000061c1d7981 */ /* 0x000f68000c1e1900 */
[----:B------:R-:W5:Y:S01]  /*0630*/  LDG.E R9, desc[UR6][R8.64] ;  /* 0x0000000608097981 */ /* 0x000f62000c1e1900 */
[----:B------:R-:W-:-:S04]  /*0640*/  IADD3 R2, PT, PT, R2, 0x8, RZ ;  /* 0x0000000802027810 */ /* 0x000fc80007ffe0ff */
[----:B------:R-:W-:Y:S01]  /*0650*/  ISETP.NE.AND P2, PT, R2, RZ, PT ;  /* 0x000000ff0200720c */ /* 0x000fe20003f45270 */
[----:B------:R-:W-:Y:S01]  /*0660*/  UIADD3 UR4, UPT, UPT, UR4, 0x20, URZ ;  /* 0x0000002004047890 */ /* 0x000fe2000fffe0ff */
[----:B------:R-:W-:Y:S01]  /*0670*/  IADD3 R3, PT, PT, R3, 0x8, RZ ;  /* 0x0000000803037810 */ /* 0x000fe20007ffe0ff */
[----:B------:R-:W-:Y:S02]  /*0680*/  IMAD R17, R19, 0x8, R17 ;  /* 0x0000000813117824 */ /* 0x000fe400078e0211 */
[-C--:B---3--:R-:W-:Y:S01]  /*0690*/  FFMA R22, R27, R13.reuse, R22 ;  /* 0x0000000d1b167223 */ /* 0x088fe20000000016 */
[----:B----4-:R-:W-:-:S03]  /*06a0*/  FFMA R12, R24, R13, R12 ;  /* 0x0000000d180c7223 */ /* 0x010fc6000000000c */
[-C--:B--2---:R-:W-:Y:S01]  /*06b0*/  FFMA R22, R23, R14.reuse, R22 ;  /* 0x0000000e17167223 */ /* 0x084fe20000000016 */
[----:B-----5:R-:W-:-:S03]  /*06c0*/  FFMA R12, R21, R14, R12 ;  /* 0x0000000e150c7223 */ /* 0x020fc6000000000c */
[-C--:B------:R-:W-:Y:S01]  /*06d0*/  FFMA R14, R29, R15.reuse, R22 ;  /* 0x0000000f1d0e7223 */ /* 0x080fe20000000016 */
[----:B------:R-:W-:Y:S01]  /*06e0*/  FFMA R23, R9, R15, R12 ;  /* 0x0000000f09177223 */ /* 0x000fe2000000000c */
[----:B------:R-:W-:Y:S06]  /*06f0*/  @P2 BRA `(.L_x_2) ;  /* 0xfffffff800fc2947 */ /* 0x000fec000383ffff */
.L_x_1:
[----:B------:R-:W-:Y:S05]  /*0700*/  @!P1 BRA `(.L_x_3) ;  /* 0x0000000400789947 */ /* 0x000fea0003800000 */
[----:B------:R-:W-:Y:S02]  /*0710*/  IADD3 R2, PT, PT, R5, -0x1, RZ ;  /* 0xffffffff05027810 */ /* 0x000fe40007ffe0ff */
[----:B------:R-:W-:Y:S02]  /*0720*/  LOP3.LUT P1, R17, R0, 0x3, RZ, 0xc0, !PT ;  /* 0x0000000300117812 */ /* 0x000fe4000782c0ff */
[----:B------:R-:W-:-:S13]  /*0730*/  ISETP.GE.U32.AND P2, PT, R2, 0x3, PT ;  /* 0x000000030200780c */ /* 0x000fda0003f46070 */
[----:B------:R-:W-:Y:S05]  /*0740*/  @!P2 BRA `(.L_x_4) ;  /* 0x0000000000a8a947 */ /* 0x000fea0003800000 */
[----:B------:R-:W0:Y:S01]  /*0750*/  LDC R13, c[0x0][0x39c] ;  /* 0x0000e700ff0d7b82 */ /* 0x000e220000000800 */
[----:B------:R-:W-:-:S07]  /*0760*/  SHF.L.U32 R21, R0, 0x2, RZ ;  /* 0x0000000200157819 */ /* 0x000fce00000006ff */
[----:B------:R-:W1:Y:S01]  /*0770*/  LDC.64 R10, c[0x0][0x388] ;  /* 0x0000e200ff0a7b82 */ /* 0x000e620000000a00 */
[----:B0-----:R-:W-:-:S04]  /*0780*/  IMAD R9, R3, R13, R4 ;  /* 0x0000000d03097224 */ /* 0x001fc800078e0204 */
[----:B-1----:R-:W-:-:S03]  /*0790*/  IMAD.WIDE R10, R9, 0x4, R10 ;  /* 0x00000004090a7825 */ /* 0x002fc600078e020a */
[----:B------:R-:W-:Y:S01]  /*07a0*/  IADD3 R26, P2, PT, R21, R10, RZ ;  /* 0x0000000a151a7210 */ /* 0x000fe20007f5e0ff */
[C---:B------:R-:W-:Y:S01]  /*07b0*/  IMAD.WIDE R28, R13.reuse, 0x4, R10 ;  /* 0x000000040d1c7825 */ /* 0x040fe200078e020a */
[----:B------:R0:W2:Y:S02]  /*07c0*/  LDG.E R15, desc[UR6][R10.64] ;  /* 0x000000060a0f7981 */ /* 0x0000a4000c1e1900 */
[----:B------:R-:W-:Y:S02]  /*07d0*/  IADD3.X R27, PT, PT, RZ, R11, RZ, P2, !PT ;  /* 0x0000000bff1b7210 */ /* 0x000fe400017fe4ff */
[----:B------:R1:W3:Y:S01]  /*07e0*/  LDG.E R2, desc[UR6][R28.64] ;  /* 0x000000061c027981 */ /* 0x0002e2000c1e1900 */
[----:B------:R-:W-:Y:S01]  /*07f0*/  IMAD.WIDE R24, R13, 0x4, R28 ;  /* 0x000000040d187825 */ /* 0x000fe200078e021c */
[C---:B------:R-:W-:Y:S02]  /*0800*/  IADD3 R8, P3, PT, R21.reuse, R28, RZ ;  /* 0x0000001c15087210 */ /* 0x040fe40007f7e0ff */
[----:B------:R-:W4:Y:S01]  /*0810*/  LDG.E R26, desc[UR6][R26.64] ;  /* 0x000000061a1a7981 */ /* 0x000f22000c1e1900 */
[----:B------:R-:W-:Y:S01]  /*0820*/  IADD3 R12, P2, PT, R21, R24, RZ ;  /* 0x00000018150c7210 */ /* 0x000fe20007f5e0ff */
[----:B0-----:R-:W-:-:S02]  /*0830*/  IMAD.WIDE R10, R13, 0x4, R24 ;  /* 0x000000040d0a7825 */ /* 0x001fc400078e0218 */
[----:B------:R-:W5:Y:S02]  /*0840*/  LDG.E R24, desc[UR6][R24.64] ;  /* 0x0000000618187981 */ /* 0x000f64000c1e1900 */
[----:B------:R-:W-:Y:S01]  /*0850*/  IMAD.X R9, RZ, RZ, R29, P3 ;  /* 0x000000ffff097224 */ /* 0x000fe200018e061d */
[----:B------:R-:W-:Y:S02]  /*0860*/  IADD3 R20, P3, PT, R21, R10, RZ ;  /* 0x0000000a15147210 */ /* 0x000fe40007f7e0ff */
[----:B------:R-:W-:Y:S01]  /*0870*/  IADD3.X R13, PT, PT, RZ, R25, RZ, P2, !PT ;  /* 0x00000019ff0d7210 */ /* 0x000fe200017fe4ff */
[----:B------:R-:W5:Y:S01]  /*0880*/  LDG.E R10, desc[UR6][R10.64] ;  /* 0x000000060a0a7981 */ /* 0x000f62000c1e1900 */
[----:B------:R-:W-:-:S03]  /*0890*/  IADD3.X R21, PT, PT, RZ, R11, RZ, P3, !PT ;  /* 0x0000000bff157210 */ /* 0x000fc60001ffe4ff */
[----:B------:R0:W5:Y:S04]  /*08a0*/  LDG.E R8, desc[UR6][R8.64] ;  /* 0x0000000608087981 */ /* 0x000168000c1e1900 */
[----:B------:R0:W5:Y:S04]  /*08b0*/  LDG.E R12, desc[UR6][R12.64] ;  /* 0x000000060c0c7981 */ /* 0x000168000c1e1900 */
[----:B------:R-:W5:Y:S01]  /*08c0*/  LDG.E R20, desc[UR6][R20.64] ;  /* 0x0000000614147981 */ /* 0x000f62000c1e1900 */
[----:B------:R-:W1:Y:S01]  /*08d0*/  S2R R22, SR_CgaCtaId ;  /* 0x0000000000167919 */ /* 0x000e620000008800 */
[----:B------:R-:W-:-:S04]  /*08e0*/  MOV R19, 0x400 ;  /* 0x0000040000137802 */ /* 0x000fc80000000f00 */
[----:B-1----:R-:W-:Y:S02]  /*08f0*/  LEA R22, R22, R19, 0x18 ;  /* 0x0000001316167211 */ /* 0x002fe400078ec0ff */
[----:B------:R-:W-:-:S05]  /*0900*/  IADD3 R19, PT, PT, R3, -R18, RZ ;  /* 0x8000001203137210 */ /* 0x000fca0007ffe0ff */
[----:B------:R-:W-:-:S05]  /*0910*/  IMAD R19, R19, 0x4, R22 ;  /* 0x0000000413137824 */ /* 0x000fca00078e0216 */
[----:B------:R-:W2:Y:S04]  /*0920*/  LDS R22, [R19] ;  /* 0x0000000013167984 */ /* 0x000ea80000000800 */
[----:B------:R-:W3:Y:S04]  /*0930*/  LDS R28, [R19+0x4] ;  /* 0x00000400131c7984 */ /* 0x000ee80000000800 */
[----:B0-----:R-:W5:Y:S04]  /*0940*/  LDS R9, [R19+0x8] ;  /* 0x0000080013097984 */ /* 0x001f680000000800 */
[----:B------:R-:W0:Y:S01]  /*0950*/  LDS R13, [R19+0xc] ;  /* 0x00000c00130d7984 */ /* 0x000e220000000800 */
[----:B------:R-:W-:Y:S01]  /*0960*/  IADD3 R3, PT, PT, R3, 0x4, RZ ;  /* 0x0000000403037810 */ /* 0x000fe20007ffe0ff */
[----:B--2---:R-:W-:-:S04]  /*0970*/  FFMA R15, R15, R22, R14 ;  /* 0x000000160f0f7223 */ /* 0x004fc8000000000e */
[----:B---3--:R-:W-:Y:S01]  /*0980*/  FFMA R15, R2, R28, R15 ;  /* 0x0000001c020f7223 */ /* 0x008fe2000000000f */
[----:B----4-:R-:W-:-:S03]  /*0990*/  FFMA R23, R22, R26, R23 ;  /* 0x0000001a16177223 */ /* 0x010fc60000000017 */
[----:B-----5:R-:W-:Y:S01]  /*09a0*/  FFMA R15, R24, R9, R15 ;  /* 0x00000009180f7223 */ /* 0x020fe2000000000f */
[----:B------:R-:W-:-:S04]  /*09b0*/  FFMA R23, R28, R8, R23 ;  /* 0x000000081c177223 */ /* 0x000fc80000000017 */
[----:B------:R-:W-:Y:S01]  /*09c0*/  FFMA R23, R9, R12, R23 ;  /* 0x0000000c09177223 */ /* 0x000fe20000000017 */
[----:B0-----:R-:W-:-:S03]  /*09d0*/  FFMA R14, R10, R13, R15 ;  /* 0x0000000d0a0e7223 */ /* 0x001fc6000000000f */
[----:B------:R-:W-:-:S07]  /*09e0*/  FFMA R23, R13, R20, R23 ;  /* 0x000000140d177223 */ /* 0x000fce0000000017 */
.L_x_4:
[----:B------:R-:W-:Y:S05]  /*09f0*/  @!P1 BRA `(.L_x_3) ;  /* 0x0000000000bc9947 */ /* 0x000fea0003800000 */
[----:B------:R-:W-:Y:S02]  /*0a00*/  ISETP.NE.AND P2, PT, R17, 0x1, PT ;  /* 0x000000011100780c */ /* 0x000fe40003f45270 */
[----:B------:R-:W-:-:S04]  /*0a10*/  LOP3.LUT R2, R0, 0x1, RZ, 0xc0, !PT ;  /* 0x0000000100027812 */ /* 0x000fc800078ec0ff */
[----:B------:R-:W-:-:S07]  /*0a20*/  ISETP.NE.U32.AND P1, PT, R2, 0x1, PT ;  /* 0x000000010200780c */ /* 0x000fce0003f25070 */
[----:B------:R-:W-:Y:S06]  /*0a30*/  @!P2 BRA `(.L_x_5) ;  /* 0x000000000068a947 */ /* 0x000fec0003800000 */
[----:B------:R-:W1:Y:S08]  /*0a40*/  LDC R13, c[0x0][0x39c] ;  /* 0x0000e700ff0d7b82 */ /* 0x000e700000000800 */
[----:B0-----:R-:W0:Y:S01]  /*0a50*/  LDC.64 R8, c[0x0][0x388] ;  /* 0x0000e200ff087b82 */ /* 0x001e220000000a00 */
[----:B-1----:R-:W-:-:S04]  /*0a60*/  IMAD R11, R3, R13, R4 ;  /* 0x0000000d030b7224 */ /* 0x002fc800078e0204 */
[----:B0-----:R-:W-:Y:S01]  /*0a70*/  IMAD.WIDE R8, R11, 0x4, R8 ;  /* 0x000000040b087825 */ /* 0x001fe200078e0208 */
[----:B------:R-:W-:-:S04]  /*0a80*/  SHF.L.U32 R11, R0, 0x2, RZ ;  /* 0x00000002000b7819 */ /* 0x000fc800000006ff */
[----:B------:R-:W-:Y:S01]  /*0a90*/  IADD3 R20, P2, PT, R11, R8, RZ ;  /* 0x000000080b147210 */ /* 0x000fe20007f5e0ff */
[----:B------:R-:W-:-:S03]  /*0aa0*/  IMAD.WIDE R12, R13, 0x4, R8 ;  /* 0x000000040d0c7825 */ /* 0x000fc600078e0208 */
[----:B------:R-:W-:Y:S02]  /*0ab0*/  IADD3.X R21, PT, PT, RZ, R9, RZ, P2, !PT ;  /* 0x00000009ff157210 */ /* 0x000fe400017fe4ff */
[----:B------:R-:W-:Y:S01]  /*0ac0*/  IADD3 R10, P3, PT, R11, R12, RZ ;  /* 0x0000000c0b0a7210 */ /* 0x000fe20007f7e0ff */
[----:B------:R-:W2:Y:S04]  /*0ad0*/  LDG.E R9, desc[UR6][R8.64] ;  /* 0x0000000608097981 */ /* 0x000ea8000c1e1900 */
[----:B------:R-:W-:Y:S01]  /*0ae0*/  IMAD.X R11, RZ, RZ, R13, P3 ;  /* 0x000000ffff0b7224 */ /* 0x000fe200018e060d */
[----:B------:R-:W3:Y:S04]  /*0af0*/  LDG.E R20, desc[UR6][R20.64] ;  /* 0x0000000614147981 */ /* 0x000ee8000c1e1900 */
[----:B------:R-:W4:Y:S04]  /*0b00*/  LDG.E R12, desc[UR6][R12.64] ;  /* 0x000000060c0c7981 */ /* 0x000f28000c1e1900 */
[----:B------:R-:W5:Y:S01]  /*0b10*/  LDG.E R10, desc[UR6][R10.64] ;  /* 0x000000060a0a7981 */ /* 0x000f62000c1e1900 */
[----:B------:R-:W-:Y:S01]  /*0b20*/  MOV R2, 0x400 ;  /* 0x0000040000027802 */ /* 0x000fe20000000f00 */
[----:B------:R-:W0:Y:S03]  /*0b30*/  S2R R15, SR_CgaCtaId ;  /* 0x00000000000f7919 */ /* 0x000e260000008800 */
[----:B0-----:R-:W-:-:S02]  /*0b40*/  LEA R15, R15, R2, 0x18 ;  /* 0x000000020f0f7211 */ /* 0x001fc400078ec0ff */
[C---:B------:R-:W-:Y:S02]  /*0b50*/  IADD3 R2, PT, PT, R3.reuse, -R18, RZ ;  /* 0x8000001203027210 */ /* 0x040fe40007ffe0ff */
[----:B------:R-:W-:Y:S02]  /*0b60*/  IADD3 R3, PT, PT, R3, 0x2, RZ ;  /* 0x0000000203037810 */ /* 0x000fe40007ffe0ff */
[----:B------:R-:W-:-:S05]  /*0b70*/  LEA R2, R2, R15, 0x2 ;  /* 0x0000000f02027211 */ /* 0x000fca00078e10ff */
[----:B------:R-:W2:Y:S04]  /*0b80*/  LDS R22, [R2] ;  /* 0x0000000002167984 */ /* 0x000ea80000000800 */
[----:B------:R-:W4:Y:S01]  /*0b90*/  LDS R15, [R2+0x4] ;  /* 0x00000400020f7984 */ /* 0x000f220000000800 */
[----:B--2---:R-:W-:Y:S01]  /*0ba0*/  FFMA R9, R9, R22, R14 ;  /* 0x0000001609097223 */ /* 0x004fe2000000000e */
[----:B---3--:R-:W-:-:S03]  /*0bb0*/  FFMA R20, R22, R20, R23 ;  /* 0x0000001416147223 */ /* 0x008fc60000000017 */
[----:B----4-:R-:W-:Y:S01]  /*0bc0*/  FFMA R14, R12, R15, R9 ;  /* 0x0000000f0c0e7223 */ /* 0x010fe20000000009 */
[----:B-----5:R-:W-:-:S07]  /*0bd0*/  FFMA R23, R15, R10, R20 ;  /* 0x0000000a0f177223 */ /* 0x020fce0000000014 */
.L_x_5:
[----:B------:R-:W-:Y:S05]  /*0be0*/  @P1 BRA `(.L_x_3) ;  /* 0x0000000000401947 */ /* 0x000fea0003800000 */
[----:B0-----:R-:W0:Y:S01]  /*0bf0*/  LDC.64 R8, c[0x0][0x388] ;  /* 0x0000e200ff087b82 */ /* 0x001e220000000a00 */
[----:B------:R-:W1:Y:S02]  /*0c00*/  LDCU UR4, c[0x0][0x39c] ;  /* 0x00007380ff0477ac */ /* 0x000e640008000800 */
[----:B-1----:R-:W-:-:S04]  /*0c10*/  IMAD R11, R3, UR4, R4 ;  /* 0x00000004030b7c24 */ /* 0x002fc8000f8e0204 */
[----:B0-----:R-:W-:-:S03]  /*0c20*/  IMAD.WIDE R8, R11, 0x4, R8 ;  /* 0x000000040b087825 */ /* 0x001fc600078e0208 */
[----:B------:R-:W-:-:S05]  /*0c30*/  LEA R10, P1, R0, R8, 0x2 ;  /* 0x00000008000a7211 */ /* 0x000fca00078210ff */
[----:B------:R-:W-:Y:S02]  /*0c40*/  IMAD.X R11, RZ, RZ, R9, P1 ;  /* 0x000000ffff0b7224 */ /* 0x000fe400008e0609 */
[----:B------:R-:W2:Y:S04]  /*0c50*/  LDG.E R9, desc[UR6][R8.64] ;  /* 0x0000000608097981 */ /* 0x000ea8000c1e1900 */
[----:B------:R-:W3:Y:S01]  /*0c60*/  LDG.E R10, desc[UR6][R10.64] ;  /* 0x000000060a0a7981 */ /* 0x000ee2000c1e1900 */
[----:B------:R-:W-:Y:S02]  /*0c70*/  MOV R2, 0x400 ;  /* 0x0000040000027802 */ /* 0x000fe40000000f00 */
[----:B------:R-:W-:Y:S01]  /*0c80*/  IADD3 R3, PT, PT, R3, -R18, RZ ;  /* 0x8000001203037210 */ /* 0x000fe20007ffe0ff */
[----:B------:R-:W0:Y:S02]  /*0c90*/  S2R R13, SR_CgaCtaId ;  /* 0x00000000000d7919 */ /* 0x000e240000008800 */
[----:B0-----:R-:W-:-:S04]  /*0ca0*/  LEA R2, R13, R2, 0x18 ;  /* 0x000000020d027211 */ /* 0x001fc800078ec0ff */
[----:B------:R-:W-:-:S05]  /*0cb0*/  LEA R3, R3, R2, 0x2 ;  /* 0x0000000203037211 */ /* 0x000fca00078e10ff */
[----:B------:R-:W2:Y:S02]  /*0cc0*/  LDS R2, [R3] ;  /* 0x0000000003027984 */ /* 0x000ea40000000800 */
[----:B--2---:R-:W-:Y:S01]  /*0cd0*/  FFMA R14, R9, R2, R14 ;  /* 0x00000002090e7223 */ /* 0x004fe2000000000e */
[----:B---3--:R-:W-:-:S07]  /*0ce0*/  FFMA R23, R2, R10, R23 ;  /* 0x0000000a02177223 */ /* 0x008fce0000000017 */
.L_x_3:
[----:B------:R-:W-:Y:S06]  /*0cf0*/  BAR.SYNC.DEFER_BLOCKING 0x0 ;  /* 0x0000000000007b1d */ /* 0x000fec0000010000 */
[----:B------:R-:W-:Y:S05]  /*0d00*/  @!P0 BRA `(.L_x_6) ;  /* 0xfffffff400188947 */ /* 0x000fea000383ffff */
.L_x_0:
[----:B------:R-:W1:Y:S08]  /*0d10*/  LDC R5, c[0x0][0x398] ;  /* 0x0000e600ff057b82 */ /* 0x000e700000000800 */
[----:B------:R-:W2:Y:S01]  /*0d20*/  LDC.64 R2, c[0x0][0x380] ;  /* 0x0000e000ff027b82 */ /* 0x000ea20000000a00 */
[----:B-1----:R-:W-:-:S04]  /*0d30*/  IMAD R5, R5, UR8, R4 ;  /* 0x0000000805057c24 */ /* 0x002fc8000f8e0204 */
[----:B--2---:R-:W-:-:S03]  /*0d40*/  IMAD.WIDE R2, R5, 0x4, R2 ;  /* 0x0000000405027825 */ /* 0x004fc600078e0202 */
[----:B------:R-:W-:Y:S02]  /*0d50*/  LEA R4, P0, R0, R2, 0x2 ;  /* 0x0000000200047211 */ /* 0x000fe400078010ff */
[----:B------:R-:W-:Y:S02]  /*0d60*/  STG.E desc[UR6][R2.64], R14 ;  /* 0x0000000e02007986 */ /* 0x000fe4000c101906 */
[----:B------:R-:W-:-:S05]  /*0d70*/  IADD3.X R5, PT, PT, RZ, R3, RZ, P0, !PT ;  /* 0x00000003ff057210 */ /* 0x000fca00007fe4ff */
[----:B------:R-:W-:Y:S01]  /*0d80*/  STG.E desc[UR6][R4.64], R23 ;  /* 0x0000001704007986 */ /* 0x000fe2000c101906 */
[----:B------:R-:W-:Y:S05]  /*0d90*/  EXIT ;  /* 0x000000000000794d */ /* 0x000fea0003800000 */
.L_x_7:
[----:B------:R-:W-:-:S00]  /*0da0*/  BRA `(.L_x_7) ;  /* 0xfffffffc00fc7947 */ /* 0x000fc0000383ffff */
[----:B------:R-:W-:-:S00]  /*0db0*/  NOP ;  /* 0x0000000000007918 */ /* 0x000fc00000000000 */
        /* <DEDUP_REMOVED lines=12> */
.L_x_8:


//--------------------- .nv.shared.mmkernel       --------------------------
	.section	.nv.shared.mmkernel,"aw",@nobits
	.sectionflags	@""
	.align	4
.nv.shared.mmkernel:
	.zero		3072


//--------------------- .nv.shared.reserved.0     --------------------------
	.section	.nv.shared.reserved.0,"aw",@nobits
	.weak		__nv_reservedSMEM_offset_0_alias
	.size		__nv_reservedSMEM_offset_0_alias, 0, 64
	.other		__nv_reservedSMEM_offset_0_alias,@"STO_CUDA_RESERVED_SHARED STV_DEFAULT"
__nv_reservedSMEM_offset_0_alias:
	.zero		0
	.zero		64


//--------------------- .nv.constant0.mmkernel    --------------------------
	.section	.nv.constant0.mmkernel,"a",@progbits
	.sectionflags	@""
	.align	4
.nv.constant0.mmkernel:
	.zero		944


//--------------------- SYMBOLS --------------------------

	.type		.nv.reservedSmem.offset0,@object
	.size		.nv.reservedSmem.offset0,0x4
	.type		.nv.reservedSmem.cap,@object
	.size		.nv.reservedSmem.cap,0x4
